//
// Generated by NVIDIA NVVM Compiler
//
// Compiler Build ID: CL-36424714
// Cuda compilation tools, release 13.0, V13.0.88
// Based on NVVM 20.0.0
//

.version 9.0
.target sm_100
.address_size 64

	// .globl	_Z25matrix_vector_mult_kernelPKdPKiS2_S0_iiiPd

.visible .entry _Z25matrix_vector_mult_kernelPKdPKiS2_S0_iiiPd(
	.param .u64 .ptr .align 1 _Z25matrix_vector_mult_kernelPKdPKiS2_S0_iiiPd_param_0,
	.param .u64 .ptr .align 1 _Z25matrix_vector_mult_kernelPKdPKiS2_S0_iiiPd_param_1,
	.param .u64 .ptr .align 1 _Z25matrix_vector_mult_kernelPKdPKiS2_S0_iiiPd_param_2,
	.param .u64 .ptr .align 1 _Z25matrix_vector_mult_kernelPKdPKiS2_S0_iiiPd_param_3,
	.param .u32 _Z25matrix_vector_mult_kernelPKdPKiS2_S0_iiiPd_param_4,
	.param .u32 _Z25matrix_vector_mult_kernelPKdPKiS2_S0_iiiPd_param_5,
	.param .u32 _Z25matrix_vector_mult_kernelPKdPKiS2_S0_iiiPd_param_6,
	.param .u64 .ptr .align 1 _Z25matrix_vector_mult_kernelPKdPKiS2_S0_iiiPd_param_7
)
{
	.reg .pred 	%p<10>;
	.reg .b32 	%r<29>;
	.reg .b64 	%rd<21>;
	.reg .b64 	%fd<10>;

	ld.param.u64 	%rd7, [_Z25matrix_vector_mult_kernelPKdPKiS2_S0_iiiPd_param_0];
	ld.param.u64 	%rd8, [_Z25matrix_vector_mult_kernelPKdPKiS2_S0_iiiPd_param_1];
	ld.param.u64 	%rd9, [_Z25matrix_vector_mult_kernelPKdPKiS2_S0_iiiPd_param_2];
	ld.param.u64 	%rd10, [_Z25matrix_vector_mult_kernelPKdPKiS2_S0_iiiPd_param_3];
	ld.param.u32 	%r15, [_Z25matrix_vector_mult_kernelPKdPKiS2_S0_iiiPd_param_4];
	ld.param.u32 	%r16, [_Z25matrix_vector_mult_kernelPKdPKiS2_S0_iiiPd_param_5];
	ld.param.u32 	%r17, [_Z25matrix_vector_mult_kernelPKdPKiS2_S0_iiiPd_param_6];
	ld.param.u64 	%rd11, [_Z25matrix_vector_mult_kernelPKdPKiS2_S0_iiiPd_param_7];
	div.s32 	%r18, %r15, %r17;
	max.s32 	%r1, %r18, 1;
	mov.u32 	%r19, %tid.x;
	mov.u32 	%r20, %ctaid.x;
	mov.u32 	%r21, %ntid.x;
	mad.lo.s32 	%r2, %r20, %r21, %r19;
	mul.lo.s32 	%r25, %r1, %r2;
	setp.ge.s32 	%p1, %r25, %r15;
	@%p1 bra 	$L__BB0_13;
	add.s32 	%r4, %r17, -1;
	add.s32 	%r5, %r25, %r1;
	cvta.to.global.u64 	%rd1, %rd8;
	cvta.to.global.u64 	%rd2, %rd10;
	cvta.to.global.u64 	%rd3, %rd9;
	cvta.to.global.u64 	%rd4, %rd7;
	cvta.to.global.u64 	%rd5, %rd11;
$L__BB0_2:
	setp.ne.s32 	%p2, %r2, %r4;
	mul.wide.s32 	%rd12, %r25, 4;
	add.s64 	%rd6, %rd1, %rd12;
	@%p2 bra 	$L__BB0_4;
	ld.global.u32 	%r22, [%rd6];
	setp.ne.s32 	%p3, %r22, -1;
	mov.u32 	%r26, %r15;
	@%p3 bra 	$L__BB0_5;
$L__BB0_4:
	mov.u32 	%r26, %r5;
$L__BB0_5:
	setp.ge.s32 	%p4, %r25, %r26;
	@%p4 bra 	$L__BB0_13;
	ld.global.u32 	%r27, [%rd6];
	setp.eq.s32 	%p5, %r27, -1;
	mov.f64 	%fd9, 0d0000000000000000;
	@%p5 bra 	$L__BB0_12;
	add.s32 	%r9, %r25, 1;
	mov.f64 	%fd9, 0d0000000000000000;
$L__BB0_8:
	setp.eq.s32 	%p6, %r9, %r15;
	mov.u32 	%r28, %r16;
	@%p6 bra 	$L__BB0_10;
	ld.global.u32 	%r23, [%rd6+4];
	setp.eq.s32 	%p7, %r23, -1;
	selp.b32 	%r28, %r16, %r23, %p7;
$L__BB0_10:
	setp.ge.s32 	%p8, %r27, %r28;
	@%p8 bra 	$L__BB0_12;
	mul.wide.s32 	%rd13, %r27, 8;
	add.s64 	%rd14, %rd2, %rd13;
	ld.global.f64 	%fd6, [%rd14];
	mul.wide.s32 	%rd15, %r27, 4;
	add.s64 	%rd16, %rd3, %rd15;
	ld.global.u32 	%r24, [%rd16];
	mul.wide.s32 	%rd17, %r24, 8;
	add.s64 	%rd18, %rd4, %rd17;
	ld.global.f64 	%fd7, [%rd18];
	fma.rn.f64 	%fd9, %fd6, %fd7, %fd9;
	add.s32 	%r27, %r27, 1;
	setp.ne.s32 	%p9, %r27, -1;
	@%p9 bra 	$L__BB0_8;
$L__BB0_12:
	mul.wide.s32 	%rd19, %r25, 8;
	add.s64 	%rd20, %rd5, %rd19;
	st.global.f64 	[%rd20], %fd9;
	add.s32 	%r25, %r25, 1;
	bra.uni 	$L__BB0_2;
$L__BB0_13:
	ret;

}


// ===== COMPILED SASS (sm_100) =====

	.target	sm_100

	.elftype	@"ET_EXEC"


//--------------------- .note.nv.tkinfo           --------------------------
	.section	.note.nv.tkinfo,"",@"SHT_NOTE"
	.sectionflags	@"SHF_NOTE_NV_TKINFO"
	.tkinfo
        /*0018*/ 	.word	0x00000002
        /*0030*/ 	.string	""
        /*0030*/ 	.string	"ptxas"
        /*0030*/ 	.string	"Cuda compilation tools, release 13.0, V13.0.88"
        /*0030*/ 	.string	"Build cuda_13.0.r13.0/compiler.36424714_0"
        /*0030*/ 	.string	"-arch sm_100 -m 64 "



//--------------------- .note.nv.cuinfo           --------------------------
	.section	.note.nv.cuinfo,"",@"SHT_NOTE"
	.sectionflags	@"SHF_NOTE_NV_CUINFO"
        /*0018*/ 	.short	0x0002
        /*001a*/ 	.short	0x0064
        /*001c*/ 	.short	0x0082
	.zero		2


//--------------------- .nv.info                  --------------------------
	.section	.nv.info,"",@"SHT_CUDA_INFO"
	.align	4


	//----- nvinfo : EIATTR_REGCOUNT
	.align		4
        /*0000*/ 	.byte	0x04, 0x2f
        /*0002*/ 	.short	(.L_1 - .L_0)
	.align		4
.L_0:
        /*0004*/ 	.word	index@(_Z25matrix_vector_mult_kernelPKdPKiS2_S0_iiiPd)
        /*0008*/ 	.word	0x00000017


	//----- nvinfo : EIATTR_FRAME_SIZE
	.align		4
.L_1:
        /*000c*/ 	.byte	0x04, 0x11
        /*000e*/ 	.short	(.L_3 - .L_2)
	.align		4
.L_2:
        /*0010*/ 	.word	index@(_Z25matrix_vector_mult_kernelPKdPKiS2_S0_iiiPd)
        /*0014*/ 	.word	0x00000000


	//----- nvinfo : EIATTR_MIN_STACK_SIZE
	.align		4
.L_3:
        /*0018*/ 	.byte	0x04, 0x12
        /*001a*/ 	.short	(.L_5 - .L_4)
	.align		4
.L_4:
        /*001c*/ 	.word	index@(_Z25matrix_vector_mult_kernelPKdPKiS2_S0_iiiPd)
        /*0020*/ 	.word	0x00000000
.L_5:


//--------------------- .nv.compat                --------------------------
	.section	.nv.compat,"",@"SHT_CUDA_COMPAT_INFO"
	.align	4
        /*0000*/ 	.byte	0x02, 0x09, 0x00, 0x00, 0x02, 0x02, 0x01, 0x00, 0x02, 0x05, 0x05, 0x00, 0x03, 0x07, 0x01, 0x01
        /*0010*/ 	.byte	0x02, 0x03, 0x00, 0x00, 0x02, 0x06, 0x01, 0x00, 0x04, 0x0b, 0x08, 0x00, 0x01, 0x00, 0x00, 0x00
        /*0020*/ 	.byte	0x00, 0x00, 0x00, 0x00


//--------------------- .nv.info._Z25matrix_vector_mult_kernelPKdPKiS2_S0_iiiPd --------------------------
	.section	.nv.info._Z25matrix_vector_mult_kernelPKdPKiS2_S0_iiiPd,"",@"SHT_CUDA_INFO"
	.sectionflags	@""
	.align	4


	//----- nvinfo : EIATTR_CUDA_API_VERSION
	.align		4
        /*0000*/ 	.byte	0x04, 0x37
        /*0002*/ 	.short	(.L_7 - .L_6)
.L_6:
        /*0004*/ 	.word	0x00000082


	//----- nvinfo : EIATTR_KPARAM_INFO
	.align		4
.L_7:
        /*0008*/ 	.byte	0x04, 0x17
        /*000a*/ 	.short	(.L_9 - .L_8)
.L_8:
        /*000c*/ 	.word	0x00000000
        /*0010*/ 	.short	0x0007
        /*0012*/ 	.short	0x0030
        /*0014*/ 	.byte	0x00, 0xf5, 0x21, 0x00


	//----- nvinfo : EIATTR_KPARAM_INFO
	.align		4
.L_9:
        /*0018*/ 	.byte	0x04, 0x17
        /*001a*/ 	.short	(.L_11 - .L_10)
.L_10:
        /*001c*/ 	.word	0x00000000
        /*0020*/ 	.short	0x0006
        /*0022*/ 	.short	0x0028
        /*0024*/ 	.byte	0x00, 0xf0, 0x11, 0x00


	//----- nvinfo : EIATTR_KPARAM_INFO
	.align		4
.L_11:
        /*0028*/ 	.byte	0x04, 0x17
        /*002a*/ 	.short	(.L_13 - .L_12)
.L_12:
        /*002c*/ 	.word	0x00000000
        /*0030*/ 	.short	0x0005
        /*0032*/ 	.short	0x0024
        /*0034*/ 	.byte	0x00, 0xf0, 0x11, 0x00


	//----- nvinfo : EIATTR_KPARAM_INFO
	.align		4
.L_13:
        /*0038*/ 	.byte	0x04, 0x17
        /*003a*/ 	.short	(.L_15 - .L_14)
.L_14:
        /*003c*/ 	.word	0x00000000
        /*0040*/ 	.short	0x0004
        /*0042*/ 	.short	0x0020
        /*0044*/ 	.byte	0x00, 0xf0, 0x11, 0x00


	//----- nvinfo : EIATTR_KPARAM_INFO
	.align		4
.L_15:
        /*0048*/ 	.byte	0x04, 0x17
        /*004a*/ 	.short	(.L_17 - .L_16)
.L_16:
        /*004c*/ 	.word	0x00000000
        /*0050*/ 	.short	0x0003
        /*0052*/ 	.short	0x0018
        /*0054*/ 	.byte	0x00, 0xf5, 0x21, 0x00


	//----- nvinfo : EIATTR_KPARAM_INFO
	.align		4
.L_17:
        /*0058*/ 	.byte	0x04, 0x17
        /*005a*/ 	.short	(.L_19 - .L_18)
.L_18:
        /*005c*/ 	.word	0x00000000
        /*0060*/ 	.short	0x0002
        /*0062*/ 	.short	0x0010
        /*0064*/ 	.byte	0x00, 0xf5, 0x21, 0x00


	//----- nvinfo : EIATTR_KPARAM_INFO
	.align		4
.L_19:
        /*0068*/ 	.byte	0x04, 0x17
        /*006a*/ 	.short	(.L_21 - .L_20)
.L_20:
        /*006c*/ 	.word	0x00000000
        /*0070*/ 	.short	0x0001
        /*0072*/ 	.short	0x0008
        /*0074*/ 	.byte	0x00, 0xf5, 0x21, 0x00


	//----- nvinfo : EIATTR_KPARAM_INFO
	.align		4
.L_21:
        /*0078*/ 	.byte	0x04, 0x17
        /*007a*/ 	.short	(.L_23 - .L_22)
.L_22:
        /*007c*/ 	.word	0x00000000
        /*0080*/ 	.short	0x0000
        /*0082*/ 	.short	0x0000
        /*0084*/ 	.byte	0x00, 0xf5, 0x21, 0x00


	//----- nvinfo : EIATTR_SPARSE_MMA_MASK
	.align		4
.L_23:
        /*0088*/ 	.byte	0x03, 0x50
        /*008a*/ 	.short	0x0000


	//----- nvinfo : EIATTR_MAXREG_COUNT
	.align		4
        /*008c*/ 	.byte	0x03, 0x1b
        /*008e*/ 	.short	0x00ff


	//----- nvinfo : EIATTR_MERCURY_ISA_VERSION
	.align		4
        /*0090*/ 	.byte	0x03, 0x5f
        /*0092*/ 	.short	0x0101


	//----- nvinfo : EIATTR_VRC_CTA_INIT_COUNT
	.align		4
        /*0094*/ 	.byte	0x02, 0x4a
	.zero		1
	.zero		1


	//----- nvinfo : EIATTR_EXIT_INSTR_OFFSETS
	.align		4
        /*0098*/ 	.byte	0x04, 0x1c
        /*009a*/ 	.short	(.L_25 - .L_24)


	//   ....[0]....
.L_24:
        /*009c*/ 	.word	0x00000210


	//   ....[1]....
        /*00a0*/ 	.word	0x00000320


	//----- nvinfo : EIATTR_CRS_STACK_SIZE
	.align		4
.L_25:
        /*00a4*/ 	.byte	0x04, 0x1e
        /*00a6*/ 	.short	(.L_27 - .L_26)
.L_26:
        /*00a8*/ 	.word	0x00000000


	//----- nvinfo : EIATTR_CBANK_PARAM_SIZE
	.align		4
.L_27:
        /*00ac*/ 	.byte	0x03, 0x19
        /*00ae*/ 	.short	0x0038


	//----- nvinfo : EIATTR_PARAM_CBANK
	.align		4
        /*00b0*/ 	.byte	0x04, 0x0a
        /*00b2*/ 	.short	(.L_29 - .L_28)
	.align		4
.L_28:
        /*00b4*/ 	.word	index@(.nv.constant0._Z25matrix_vector_mult_kernelPKdPKiS2_S0_iiiPd)
        /*00b8*/ 	.short	0x0380
        /*00ba*/ 	.short	0x0038


	//----- nvinfo : EIATTR_SW_WAR
	.align		4
.L_29:
        /*00bc*/ 	.byte	0x04, 0x36
        /*00be*/ 	.short	(.L_31 - .L_30)
.L_30:
        /*00c0*/ 	.word	0x00000008
.L_31:


//--------------------- .nv.callgraph             --------------------------
	.section	.nv.callgraph,"",@"SHT_CUDA_CALLGRAPH"
	.align	4
	.sectionentsize	8
	.align		4
        /*0000*/ 	.word	0x00000000
	.align		4
        /*0004*/ 	.word	0xffffffff
	.align		4
        /*0008*/ 	.word	0x00000000
	.align		4
        /*000c*/ 	.word	0xfffffffe
	.align		4
        /*0010*/ 	.word	0x00000000
	.align		4
        /*0014*/ 	.word	0xfffffffd
	.align		4
        /*0018*/ 	.word	0x00000000
	.align		4
        /*001c*/ 	.word	0xfffffffc


//--------------------- .text._Z25matrix_vector_mult_kernelPKdPKiS2_S0_iiiPd --------------------------
	.section	.text._Z25matrix_vector_mult_kernelPKdPKiS2_S0_iiiPd,"ax",@progbits
	.align	128
        .global         _Z25matrix_vector_mult_kernelPKdPKiS2_S0_iiiPd
        .type           _Z25matrix_vector_mult_kernelPKdPKiS2_S0_iiiPd,@function
        .size           _Z25matrix_vector_mult_kernelPKdPKiS2_S0_iiiPd,(.L_x_10 - _Z25matrix_vector_mult_kernelPKdPKiS2_S0_iiiPd)
        .other          _Z25matrix_vector_mult_kernelPKdPKiS2_S0_iiiPd,@"STO_CUDA_ENTRY STV_DEFAULT"
_Z25matrix_vector_mult_kernelPKdPKiS2_S0_iiiPd:
.text._Z25matrix_vector_mult_kernelPKdPKiS2_S0_iiiPd:
[----:B------:R-:W-:Y:S08]  /*0000*/  LDC R1, c[0x0][0x37c] ;  /* 0x0000df00ff017b82 */ /* 0x000ff00000000800 */
[----:B------:R-:W0:Y:S08]  /*0010*/  LDC R6, c[0x0][0x3a8] ;  /* 0x0000ea00ff067b82 */ /* 0x000e300000000800 */
[----:B------:R-:W1:Y:S08]  /*0020*/  LDC R9, c[0x0][0x3a0] ;  /* 0x0000e800ff097b82 */ /* 0x000e700000000800 */
[----:B------:R-:W2:Y:S01]  /*0030*/  S2UR UR4, SR_CTAID.X ;  /* 0x00000000000479c3 */ /* 0x000ea20000002500 */
[----:B0-----:R-:W-:-:S04]  /*0040*/  IABS R5, R6 ;  /* 0x0000000600057213 */ /* 0x001fc80000000000 */
[----:B------:R-:W0:Y:S08]  /*0050*/  I2F.RP R0, R5 ;  /* 0x0000000500007306 */ /* 0x000e300000209400 */
[----:B0-----:R-:W0:Y:S02]  /*0060*/  MUFU.RCP R0, R0 ;  /* 0x0000000000007308 */ /* 0x001e240000001000 */
[----:B0-----:R-:W-:-:S06]  /*0070*/  VIADD R2, R0, 0xffffffe ;  /* 0x0ffffffe00027836 */ /* 0x001fcc0000000000 */
[----:B------:R0:W3:Y:S02]  /*0080*/  F2I.FTZ.U32.TRUNC.NTZ R3, R2 ;  /* 0x0000000200037305 */ /* 0x0000e4000021f000 */
[----:B0-----:R-:W-:Y:S02]  /*0090*/  IMAD.MOV.U32 R2, RZ, RZ, RZ ;  /* 0x000000ffff027224 */ /* 0x001fe400078e00ff */
[----:B---3--:R-:W-:-:S04]  /*00a0*/  IMAD.MOV R4, RZ, RZ, -R3 ;  /* 0x000000ffff047224 */ /* 0x008fc800078e0a03 */
[----:B------:R-:W-:Y:S01]  /*00b0*/  IMAD R7, R4, R5, RZ ;  /* 0x0000000504077224 */ /* 0x000fe200078e02ff */
[----:B-1----:R-:W-:-:S03]  /*00c0*/  IABS R4, R9 ;  /* 0x0000000900047213 */ /* 0x002fc60000000000 */
[----:B------:R-:W-:Y:S02]  /*00d0*/  IMAD.HI.U32 R3, R3, R7, R2 ;  /* 0x0000000703037227 */ /* 0x000fe400078e0002 */
[----:B------:R-:W2:Y:S04]  /*00e0*/  S2R R2, SR_TID.X ;  /* 0x0000000000027919 */ /* 0x000ea80000002100 */
[----:B------:R-:W-:-:S05]  /*00f0*/  IMAD.HI.U32 R3, R3, R4, RZ ;  /* 0x0000000403037227 */ /* 0x000fca00078e00ff */
[----:B------:R-:W-:-:S05]  /*0100*/  IADD3 R0, PT, PT, -R3, RZ, RZ ;  /* 0x000000ff03007210 */ /* 0x000fca0007ffe1ff */
[----:B------:R-:W-:-:S05]  /*0110*/  IMAD R0, R5, R0, R4 ;  /* 0x0000000005007224 */ /* 0x000fca00078e0204 */
[----:B------:R-:W-:-:S13]  /*0120*/  ISETP.GT.U32.AND P2, PT, R5, R0, PT ;  /* 0x000000000500720c */ /* 0x000fda0003f44070 */
[----:B------:R-:W-:Y:S02]  /*0130*/  @!P2 IMAD.IADD R0, R0, 0x1, -R5 ;  /* 0x000000010000a824 */ /* 0x000fe400078e0a05 */
[----:B------:R-:W-:Y:S01]  /*0140*/  @!P2 VIADD R3, R3, 0x1 ;  /* 0x000000010303a836 */ /* 0x000fe20000000000 */
[----:B------:R-:W-:Y:S02]  /*0150*/  ISETP.NE.AND P2, PT, R6, RZ, PT ;  /* 0x000000ff0600720c */ /* 0x000fe40003f45270 */
[----:B------:R-:W-:Y:S02]  /*0160*/  ISETP.GE.U32.AND P0, PT, R0, R5, PT ;  /* 0x000000050000720c */ /* 0x000fe40003f06070 */
[----:B------:R-:W2:Y:S01]  /*0170*/  LDC R5, c[0x0][0x360] ;  /* 0x0000d800ff057b82 */ /* 0x000ea20000000800 */
[----:B------:R-:W-:-:S04]  /*0180*/  LOP3.LUT R0, R9, R6, RZ, 0x3c, !PT ;  /* 0x0000000609007212 */ /* 0x000fc800078e3cff */
[----:B------:R-:W-:-:S06]  /*0190*/  ISETP.GE.AND P1, PT, R0, RZ, PT ;  /* 0x000000ff0000720c */ /* 0x000fcc0003f26270 */
[----:B------:R-:W-:-:S07]  /*01a0*/  @P0 IADD3 R3, PT, PT, R3, 0x1, RZ ;  /* 0x0000000103030810 */ /* 0x000fce0007ffe0ff */
[----:B------:R-:W-:Y:S01]  /*01b0*/  @!P1 IMAD.MOV R3, RZ, RZ, -R3 ;  /* 0x000000ffff039224 */ /* 0x000fe200078e0a03 */
[----:B------:R-:W-:-:S04]  /*01c0*/  @!P2 LOP3.LUT R3, RZ, R6, RZ, 0x33, !PT ;  /* 0x00000006ff03a212 */ /* 0x000fc800078e33ff */
[----:B------:R-:W-:Y:S01]  /*01d0*/  VIMNMX R7, PT, PT, R3, 0x1, !PT ;  /* 0x0000000103077848 */ /* 0x000fe20007fe0100 */
[----:B--2---:R-:W-:-:S04]  /*01e0*/  IMAD R0, R5, UR4, R2 ;  /* 0x0000000405007c24 */ /* 0x004fc8000f8e0202 */
[----:B------:R-:W-:-:S05]  /*01f0*/  IMAD R4, R7, R0, RZ ;  /* 0x0000000007047224 */ /* 0x000fca00078e02ff */
[----:B------:R-:W-:-:S13]  /*0200*/  ISETP.GE.AND P0, PT, R4, R9, PT ;  /* 0x000000090400720c */ /* 0x000fda0003f06270 */
[----:B------:R-:W-:Y:S05]  /*0210*/  @P0 EXIT ;  /* 0x000000000000094d */ /* 0x000fea0003800000 */
[----:B------:R-:W-:Y:S01]  /*0220*/  VIADD R3, R6, 0xffffffff ;  /* 0xffffffff06037836 */ /* 0x000fe20000000000 */
[----:B------:R-:W0:Y:S04]  /*0230*/  LDCU.64 UR4, c[0x0][0x358] ;  /* 0x00006b00ff0477ac */ /* 0x000e280008000a00 */
[----:B------:R-:W-:Y:S02]  /*0240*/  ISETP.NE.AND P0, PT, R0, R3, PT ;  /* 0x000000030000720c */ /* 0x000fe40003f05270 */
[----:B------:R-:W-:-:S11]  /*0250*/  IADD3 R0, PT, PT, R7, R4, RZ ;  /* 0x0000000407007210 */ /* 0x000fd60007ffe0ff */
.L_x_8:
[----:B-1--4-:R-:W1:Y:S01]  /*0260*/  LDC.64 R6, c[0x0][0x388] ;  /* 0x0000e200ff067b82 */ /* 0x012e620000000a00 */
[----:B------:R-:W-:Y:S01]  /*0270*/  BSSY.RECONVERGENT B0, `(.L_x_0) ;  /* 0x0000009000007945 */ /* 0x000fe20003800200 */
[----:B-1----:R-:W-:-:S03]  /*0280*/  IMAD.WIDE R6, R4, 0x4, R6 ;  /* 0x0000000404067825 */ /* 0x002fc600078e0206 */
[----:B--23--:R-:W-:Y:S05]  /*0290*/  @P0 BRA `(.L_x_1) ;  /* 0x0000000000140947 */ /* 0x00cfea0003800000 */
[----:B0-----:R-:W2:Y:S01]  /*02a0*/  LDG.E R2, desc[UR4][R6.64] ;  /* 0x0000000406027981 */ /* 0x001ea2000c1e1900 */
[----:B------:R-:W0:Y:S02]  /*02b0*/  LDCU UR6, c[0x0][0x3a0] ;  /* 0x00007400ff0677ac */ /* 0x000e240008000800 */
[----:B0-----:R-:W-:Y:S01]  /*02c0*/  IMAD.U32 R3, RZ, RZ, UR6 ;  /* 0x00000006ff037e24 */ /* 0x001fe2000f8e00ff */
[----:B--2---:R-:W-:-:S13]  /*02d0*/  ISETP.NE.AND P1, PT, R2, -0x1, PT ;  /* 0xffffffff0200780c */ /* 0x004fda0003f25270 */
[----:B------:R-:W-:Y:S05]  /*02e0*/  @P1 BRA `(.L_x_2) ;  /* 0x0000000000041947 */ /* 0x000fea0003800000 */
.L_x_1:
[----:B------:R-:W-:-:S07]  /*02f0*/  IMAD.MOV.U32 R3, RZ, RZ, R0 ;  /* 0x000000ffff037224 */ /* 0x000fce00078e0000 */
.L_x_2:
[----:B0-----:R-:W-:Y:S05]  /*0300*/  BSYNC.RECONVERGENT B0 ;  /* 0x0000000000007941 */ /* 0x001fea0003800200 */
.L_x_0:
[----:B------:R-:W-:-:S13]  /*0310*/  ISETP.GE.AND P1, PT, R4, R3, PT ;  /* 0x000000030400720c */ /* 0x000fda0003f26270 */
[----:B------:R-:W-:Y:S05]  /*0320*/  @P1 EXIT ;  /* 0x000000000000194d */ /* 0x000fea0003800000 */
[----:B------:R-:W2:Y:S01]  /*0330*/  LDG.E R5, desc[UR4][R6.64] ;  /* 0x0000000406057981 */ /* 0x000ea2000c1e1900 */
[----:B------:R-:W-:Y:S01]  /*0340*/  BSSY.RECONVERGENT B0, `(.L_x_3) ;  /* 0x000001f000007945 */ /* 0x000fe20003800200 */
[----:B------:R-:W-:Y:S02]  /*0350*/  CS2R R2, SRZ ;  /* 0x0000000000027805 */ /* 0x000fe4000001ff00 */
[----:B--2---:R-:W-:-:S13]  /*0360*/  ISETP.NE.AND P1, PT, R5, -0x1, PT ;  /* 0xffffffff0500780c */ /* 0x004fda0003f25270 */
[----:B------:R-:W-:Y:S05]  /*0370*/  @!P1 BRA `(.L_x_4) ;  /* 0x00000000006c9947 */ /* 0x000fea0003800000 */
[----:B------:R-:W0:Y:S01]  /*0380*/  LDC R20, c[0x0][0x3a4] ;  /* 0x0000e900ff147b82 */ /* 0x000e220000000800 */
[----:B------:R-:W1:Y:S01]  /*0390*/  LDCU UR6, c[0x0][0x3a0] ;  /* 0x00007400ff0677ac */ /* 0x000e620008000800 */
[----:B------:R-:W-:-:S06]  /*03a0*/  IADD3 R2, PT, PT, R4, 0x1, RZ ;  /* 0x0000000104027810 */ /* 0x000fcc0007ffe0ff */
[----:B------:R-:W2:Y:S08]  /*03b0*/  LDC.64 R8, c[0x0][0x380] ;  /* 0x0000e000ff087b82 */ /* 0x000eb00000000a00 */
[----:B------:R-:W3:Y:S01]  /*03c0*/  LDC.64 R10, c[0x0][0x390] ;  /* 0x0000e400ff0a7b82 */ /* 0x000ee20000000a00 */
[----:B-1----:R-:W-:Y:S02]  /*03d0*/  ISETP.NE.AND P1, PT, R2, UR6, PT ;  /* 0x0000000602007c0c */ /* 0x002fe4000bf25270 */
[----:B------:R-:W-:-:S05]  /*03e0*/  CS2R R2, SRZ ;  /* 0x0000000000027805 */ /* 0x000fca000001ff00 */
[----:B------:R-:W1:Y:S06]  /*03f0*/  LDC.64 R12, c[0x0][0x398] ;  /* 0x0000e600ff0c7b82 */ /* 0x000e6c0000000a00 */
.L_x_7:
[----:B------:R-:W-:Y:S01]  /*0400*/  BSSY.RECONVERGENT B1, `(.L_x_5) ;  /* 0x0000006000017945 */ /* 0x000fe20003800200 */
[----:B0-----:R-:W-:-:S03]  /*0410*/  IMAD.MOV.U32 R14, RZ, RZ, R20 ;  /* 0x000000ffff0e7224 */ /* 0x001fc600078e0014 */
[----:B------:R-:W-:Y:S05]  /*0420*/  @!P1 BRA `(.L_x_6) ;  /* 0x00000000000c9947 */ /* 0x000fea0003800000 */
[----:B------:R-:W4:Y:S02]  /*0430*/  LDG.E R14, desc[UR4][R6.64+0x4] ;  /* 0x00000404060e7981 */ /* 0x000f24000c1e1900 */
[----:B----4-:R-:W-:-:S13]  /*0440*/  ISETP.NE.AND P2, PT, R14, -0x1, PT ;  /* 0xffffffff0e00780c */ /* 0x010fda0003f45270 */
[----:B------:R-:W0:Y:S02]  /*0450*/  @!P2 LDC R14, c[0x0][0x3a4] ;  /* 0x0000e900ff0eab82 */ /* 0x000e240000000800 */
.L_x_6:
[----:B------:R-:W-:Y:S05]  /*0460*/  BSYNC.RECONVERGENT B1 ;  /* 0x0000000000017941 */ /* 0x000fea0003800200 */
.L_x_5:
[----:B0-----:R-:W-:-:S13]  /*0470*/  ISETP.GE.AND P2, PT, R5, R14, PT ;  /* 0x0000000e0500720c */ /* 0x001fda0003f46270 */
[----:B------:R-:W-:Y:S05]  /*0480*/  @P2 BRA `(.L_x_4) ;  /* 0x0000000000282947 */ /* 0x000fea0003800000 */
[----:B---3--:R-:W-:-:S06]  /*0490*/  IMAD.WIDE R16, R5, 0x4, R10 ;  /* 0x0000000405107825 */ /* 0x008fcc00078e020a */
[----:B------:R-:W2:Y:S01]  /*04a0*/  LDG.E R17, desc[UR4][R16.64] ;  /* 0x0000000410117981 */ /* 0x000ea2000c1e1900 */
[----:B-1----:R-:W-:-:S06]  /*04b0*/  IMAD.WIDE R14, R5, 0x8, R12 ;  /* 0x00000008050e7825 */ /* 0x002fcc00078e020c */
[----:B------:R-:W3:Y:S01]  /*04c0*/  LDG.E.64 R14, desc[UR4][R14.64] ;  /* 0x000000040e0e7981 */ /* 0x000ee2000c1e1b00 */
[----:B------:R-:W-:Y:S02]  /*04d0*/  VIADD R5, R5, 0x1 ;  /* 0x0000000105057836 */ /* 0x000fe40000000000 */
[----:B--2---:R-:W-:-:S06]  /*04e0*/  IMAD.WIDE R18, R17, 0x8, R8 ;  /* 0x0000000811127825 */ /* 0x004fcc00078e0208 */
[----:B------:R-:W3:Y:S01]  /*04f0*/  LDG.E.64 R18, desc[UR4][R18.64] ;  /* 0x0000000412127981 */ /* 0x000ee2000c1e1b00 */
[----:B------:R-:W-:Y:S01]  /*0500*/  ISETP.NE.AND P2, PT, R5, -0x1, PT ;  /* 0xffffffff0500780c */ /* 0x000fe20003f45270 */
[----:B---3--:R-:W-:-:S12]  /*0510*/  DFMA R2, R14, R18, R2 ;  /* 0x000000120e02722b */ /* 0x008fd80000000002 */
[----:B------:R-:W-:Y:S05]  /*0520*/  @P2 BRA `(.L_x_7) ;  /* 0xfffffffc00b42947 */ /* 0x000fea000383ffff */
.L_x_4:
[----:B------:R-:W-:Y:S05]  /*0530*/  BSYNC.RECONVERGENT B0 ;  /* 0x0000000000007941 */ /* 0x000fea0003800200 */
.L_x_3:
[----:B------:R-:W0:Y:S02]  /*0540*/  LDC.64 R6, c[0x0][0x3b0] ;  /* 0x0000ec00ff067b82 */ /* 0x000e240000000a00 */
[C---:B0-----:R-:W-:Y:S01]  /*0550*/  IMAD.WIDE R6, R4.reuse, 0x8, R6 ;  /* 0x0000000804067825 */ /* 0x041fe200078e0206 */
[----:B------:R-:W-:-:S04]  /*0560*/  IADD3 R4, PT, PT, R4, 0x1, RZ ;  /* 0x0000000104047810 */ /* 0x000fc80007ffe0ff */
[----:B------:R4:W-:Y:S01]  /*0570*/  STG.E.64 desc[UR4][R6.64], R2 ;  /* 0x0000000206007986 */ /* 0x0009e2000c101b04 */
[----:B------:R-:W-:Y:S05]  /*0580*/  BRA `(.L_x_8) ;  /* 0xfffffffc00347947 */ /* 0x000fea000383ffff */
.L_x_9:
[----:B------:R-:W-:-:S00]  /*0590*/  BRA `(.L_x_9) ;  /* 0xfffffffc00fc7947 */ /* 0x000fc0000383ffff */
[----:B------:R-:W-:-:S00]  /*05a0*/  NOP ;  /* 0x0000000000007918 */ /* 0x000fc00000000000 */
        /* <DEDUP_REMOVED lines=13> */
.L_x_10:


//--------------------- .nv.shared.reserved.0     --------------------------
	.section	.nv.shared.reserved.0,"aw",@nobits
	.weak		__nv_reservedSMEM_offset_0_alias
	.size		__nv_reservedSMEM_offset_0_alias, 0, 64
	.other		__nv_reservedSMEM_offset_0_alias,@"STO_CUDA_RESERVED_SHARED STV_DEFAULT"
__nv_reservedSMEM_offset_0_alias:
	.zero		0
	.zero		64


//--------------------- .nv.constant0._Z25matrix_vector_mult_kernelPKdPKiS2_S0_iiiPd --------------------------
	.section	.nv.constant0._Z25matrix_vector_mult_kernelPKdPKiS2_S0_iiiPd,"a",@progbits
	.sectionflags	@""
	.align	4
.nv.constant0._Z25matrix_vector_mult_kernelPKdPKiS2_S0_iiiPd:
	.zero		952


//--------------------- SYMBOLS --------------------------

	.type		.nv.reservedSmem.offset0,@object
	.size		.nv.reservedSmem.offset0,0x4
